//
// Generated by NVIDIA NVVM Compiler
//
// Compiler Build ID: CL-36424714
// Cuda compilation tools, release 13.0, V13.0.88
// Based on NVVM 20.0.0
//

.version 9.0
.target sm_100
.address_size 64

	// .globl	_Z12mandelKernelffffiiiPi

.visible .entry _Z12mandelKernelffffiiiPi(
	.param .f32 _Z12mandelKernelffffiiiPi_param_0,
	.param .f32 _Z12mandelKernelffffiiiPi_param_1,
	.param .f32 _Z12mandelKernelffffiiiPi_param_2,
	.param .f32 _Z12mandelKernelffffiiiPi_param_3,
	.param .u32 _Z12mandelKernelffffiiiPi_param_4,
	.param .u32 _Z12mandelKernelffffiiiPi_param_5,
	.param .u32 _Z12mandelKernelffffiiiPi_param_6,
	.param .u64 .ptr .align 1 _Z12mandelKernelffffiiiPi_param_7
)
{
	.reg .pred 	%p<7>;
	.reg .b32 	%r<22>;
	.reg .b32 	%f<20>;
	.reg .b64 	%rd<5>;

	ld.param.f32 	%f9, [_Z12mandelKernelffffiiiPi_param_0];
	ld.param.f32 	%f10, [_Z12mandelKernelffffiiiPi_param_1];
	ld.param.f32 	%f11, [_Z12mandelKernelffffiiiPi_param_2];
	ld.param.f32 	%f12, [_Z12mandelKernelffffiiiPi_param_3];
	ld.param.u32 	%r7, [_Z12mandelKernelffffiiiPi_param_4];
	ld.param.u32 	%r9, [_Z12mandelKernelffffiiiPi_param_5];
	ld.param.u32 	%r8, [_Z12mandelKernelffffiiiPi_param_6];
	ld.param.u64 	%rd1, [_Z12mandelKernelffffiiiPi_param_7];
	mov.u32 	%r11, %ntid.x;
	mov.u32 	%r12, %ctaid.x;
	mov.u32 	%r13, %tid.x;
	mad.lo.s32 	%r1, %r11, %r12, %r13;
	mov.u32 	%r14, %ntid.y;
	mov.u32 	%r15, %ctaid.y;
	mov.u32 	%r16, %tid.y;
	mad.lo.s32 	%r17, %r14, %r15, %r16;
	setp.ge.s32 	%p1, %r1, %r7;
	setp.ge.s32 	%p2, %r17, %r9;
	or.pred  	%p3, %p1, %p2;
	@%p3 bra 	$L__BB0_6;
	cvt.rn.f32.s32 	%f13, %r1;
	fma.rn.f32 	%f1, %f9, %f13, %f11;
	cvt.rn.f32.u32 	%f14, %r17;
	fma.rn.f32 	%f2, %f10, %f14, %f12;
	mad.lo.s32 	%r3, %r7, %r17, %r1;
	setp.lt.s32 	%p4, %r8, 1;
	mov.b32 	%r21, 0;
	@%p4 bra 	$L__BB0_5;
	mov.b32 	%r20, 0;
	mov.f32 	%f18, %f2;
	mov.f32 	%f19, %f1;
$L__BB0_3:
	mul.f32 	%f5, %f19, %f19;
	mul.f32 	%f6, %f18, %f18;
	add.f32 	%f15, %f5, %f6;
	setp.gt.f32 	%p5, %f15, 0f40800000;
	mov.u32 	%r21, %r20;
	@%p5 bra 	$L__BB0_5;
	sub.f32 	%f16, %f5, %f6;
	add.f32 	%f17, %f19, %f19;
	add.f32 	%f19, %f1, %f16;
	fma.rn.f32 	%f18, %f17, %f18, %f2;
	add.s32 	%r20, %r20, 1;
	setp.ne.s32 	%p6, %r20, %r8;
	mov.u32 	%r21, %r8;
	@%p6 bra 	$L__BB0_3;
$L__BB0_5:
	cvta.to.global.u64 	%rd2, %rd1;
	mul.wide.s32 	%rd3, %r3, 4;
	add.s64 	%rd4, %rd2, %rd3;
	st.global.u32 	[%rd4], %r21;
$L__BB0_6:
	ret;

}


// ===== COMPILED SASS (sm_100) =====

	.target	sm_100

	.elftype	@"ET_EXEC"


//--------------------- .note.nv.tkinfo           --------------------------
	.section	.note.nv.tkinfo,"",@"SHT_NOTE"
	.sectionflags	@"SHF_NOTE_NV_TKINFO"
	.tkinfo
        /*0018*/ 	.word	0x00000002
        /*0030*/ 	.string	""
        /*0030*/ 	.string	"ptxas"
        /*0030*/ 	.string	"Cuda compilation tools, release 13.0, V13.0.88"
        /*0030*/ 	.string	"Build cuda_13.0.r13.0/compiler.36424714_0"
        /*0030*/ 	.string	"-arch sm_100 -m 64 "



//--------------------- .note.nv.cuinfo           --------------------------
	.section	.note.nv.cuinfo,"",@"SHT_NOTE"
	.sectionflags	@"SHF_NOTE_NV_CUINFO"
        /*0018*/ 	.short	0x0002
        /*001a*/ 	.short	0x0064
        /*001c*/ 	.short	0x0082
	.zero		2


//--------------------- .nv.info                  --------------------------
	.section	.nv.info,"",@"SHT_CUDA_INFO"
	.align	4


	//----- nvinfo : EIATTR_REGCOUNT
	.align		4
        /*0000*/ 	.byte	0x04, 0x2f
        /*0002*/ 	.short	(.L_1 - .L_0)
	.align		4
.L_0:
        /*0004*/ 	.word	index@(_Z12mandelKernelffffiiiPi)
        /*0008*/ 	.word	0x00000010


	//----- nvinfo : EIATTR_FRAME_SIZE
	.align		4
.L_1:
        /*000c*/ 	.byte	0x04, 0x11
        /*000e*/ 	.short	(.L_3 - .L_2)
	.align		4
.L_2:
        /*0010*/ 	.word	index@(_Z12mandelKernelffffiiiPi)
        /*0014*/ 	.word	0x00000000


	//----- nvinfo : EIATTR_MIN_STACK_SIZE
	.align		4
.L_3:
        /*0018*/ 	.byte	0x04, 0x12
        /*001a*/ 	.short	(.L_5 - .L_4)
	.align		4
.L_4:
        /*001c*/ 	.word	index@(_Z12mandelKernelffffiiiPi)
        /*0020*/ 	.word	0x00000000
.L_5:


//--------------------- .nv.compat                --------------------------
	.section	.nv.compat,"",@"SHT_CUDA_COMPAT_INFO"
	.align	4
        /*0000*/ 	.byte	0x02, 0x09, 0x00, 0x00, 0x02, 0x02, 0x01, 0x00, 0x02, 0x05, 0x05, 0x00, 0x03, 0x07, 0x01, 0x01
        /*0010*/ 	.byte	0x02, 0x03, 0x00, 0x00, 0x02, 0x06, 0x01, 0x00, 0x04, 0x0b, 0x08, 0x00, 0x01, 0x00, 0x00, 0x00
        /*0020*/ 	.byte	0x00, 0x00, 0x00, 0x00


//--------------------- .nv.info._Z12mandelKernelffffiiiPi --------------------------
	.section	.nv.info._Z12mandelKernelffffiiiPi,"",@"SHT_CUDA_INFO"
	.sectionflags	@""
	.align	4


	//----- nvinfo : EIATTR_CUDA_API_VERSION
	.align		4
        /*0000*/ 	.byte	0x04, 0x37
        /*0002*/ 	.short	(.L_7 - .L_6)
.L_6:
        /*0004*/ 	.word	0x00000082


	//----- nvinfo : EIATTR_KPARAM_INFO
	.align		4
.L_7:
        /*0008*/ 	.byte	0x04, 0x17
        /*000a*/ 	.short	(.L_9 - .L_8)
.L_8:
        /*000c*/ 	.word	0x00000000
        /*0010*/ 	.short	0x0007
        /*0012*/ 	.short	0x0020
        /*0014*/ 	.byte	0x00, 0xf5, 0x21, 0x00


	//----- nvinfo : EIATTR_KPARAM_INFO
	.align		4
.L_9:
        /*0018*/ 	.byte	0x04, 0x17
        /*001a*/ 	.short	(.L_11 - .L_10)
.L_10:
        /*001c*/ 	.word	0x00000000
        /*0020*/ 	.short	0x0006
        /*0022*/ 	.short	0x0018
        /*0024*/ 	.byte	0x00, 0xf0, 0x11, 0x00


	//----- nvinfo : EIATTR_KPARAM_INFO
	.align		4
.L_11:
        /*0028*/ 	.byte	0x04, 0x17
        /*002a*/ 	.short	(.L_13 - .L_12)
.L_12:
        /*002c*/ 	.word	0x00000000
        /*0030*/ 	.short	0x0005
        /*0032*/ 	.short	0x0014
        /*0034*/ 	.byte	0x00, 0xf0, 0x11, 0x00


	//----- nvinfo : EIATTR_KPARAM_INFO
	.align		4
.L_13:
        /*0038*/ 	.byte	0x04, 0x17
        /*003a*/ 	.short	(.L_15 - .L_14)
.L_14:
        /*003c*/ 	.word	0x00000000
        /*0040*/ 	.short	0x0004
        /*0042*/ 	.short	0x0010
        /*0044*/ 	.byte	0x00, 0xf0, 0x11, 0x00


	//----- nvinfo : EIATTR_KPARAM_INFO
	.align		4
.L_15:
        /*0048*/ 	.byte	0x04, 0x17
        /*004a*/ 	.short	(.L_17 - .L_16)
.L_16:
        /*004c*/ 	.word	0x00000000
        /*0050*/ 	.short	0x0003
        /*0052*/ 	.short	0x000c
        /*0054*/ 	.byte	0x00, 0xf0, 0x11, 0x00


	//----- nvinfo : EIATTR_KPARAM_INFO
	.align		4
.L_17:
        /*0058*/ 	.byte	0x04, 0x17
        /*005a*/ 	.short	(.L_19 - .L_18)
.L_18:
        /*005c*/ 	.word	0x00000000
        /*0060*/ 	.short	0x0002
        /*0062*/ 	.short	0x0008
        /*0064*/ 	.byte	0x00, 0xf0, 0x11, 0x00


	//----- nvinfo : EIATTR_KPARAM_INFO
	.align		4
.L_19:
        /*0068*/ 	.byte	0x04, 0x17
        /*006a*/ 	.short	(.L_21 - .L_20)
.L_20:
        /*006c*/ 	.word	0x00000000
        /*0070*/ 	.short	0x0001
        /*0072*/ 	.short	0x0004
        /*0074*/ 	.byte	0x00, 0xf0, 0x11, 0x00


	//----- nvinfo : EIATTR_KPARAM_INFO
	.align		4
.L_21:
        /*0078*/ 	.byte	0x04, 0x17
        /*007a*/ 	.short	(.L_23 - .L_22)
.L_22:
        /*007c*/ 	.word	0x00000000
        /*0080*/ 	.short	0x0000
        /*0082*/ 	.short	0x0000
        /*0084*/ 	.byte	0x00, 0xf0, 0x11, 0x00


	//----- nvinfo : EIATTR_SPARSE_MMA_MASK
	.align		4
.L_23:
        /*0088*/ 	.byte	0x03, 0x50
        /*008a*/ 	.short	0x0000


	//----- nvinfo : EIATTR_MAXREG_COUNT
	.align		4
        /*008c*/ 	.byte	0x03, 0x1b
        /*008e*/ 	.short	0x00ff


	//----- nvinfo : EIATTR_MERCURY_ISA_VERSION
	.align		4
        /*0090*/ 	.byte	0x03, 0x5f
        /*0092*/ 	.short	0x0101


	//----- nvinfo : EIATTR_VRC_CTA_INIT_COUNT
	.align		4
        /*0094*/ 	.byte	0x02, 0x4a
	.zero		1
	.zero		1


	//----- nvinfo : EIATTR_EXIT_INSTR_OFFSETS
	.align		4
        /*0098*/ 	.byte	0x04, 0x1c
        /*009a*/ 	.short	(.L_25 - .L_24)


	//   ....[0]....
.L_24:
        /*009c*/ 	.word	0x000000c0


	//   ....[1]....
        /*00a0*/ 	.word	0x00000300


	//----- nvinfo : EIATTR_CRS_STACK_SIZE
	.align		4
.L_25:
        /*00a4*/ 	.byte	0x04, 0x1e
        /*00a6*/ 	.short	(.L_27 - .L_26)
.L_26:
        /*00a8*/ 	.word	0x00000000


	//----- nvinfo : EIATTR_CBANK_PARAM_SIZE
	.align		4
.L_27:
        /*00ac*/ 	.byte	0x03, 0x19
        /*00ae*/ 	.short	0x0028


	//----- nvinfo : EIATTR_PARAM_CBANK
	.align		4
        /*00b0*/ 	.byte	0x04, 0x0a
        /*00b2*/ 	.short	(.L_29 - .L_28)
	.align		4
.L_28:
        /*00b4*/ 	.word	index@(.nv.constant0._Z12mandelKernelffffiiiPi)
        /*00b8*/ 	.short	0x0380
        /*00ba*/ 	.short	0x0028


	//----- nvinfo : EIATTR_SW_WAR
	.align		4
.L_29:
        /*00bc*/ 	.byte	0x04, 0x36
        /*00be*/ 	.short	(.L_31 - .L_30)
.L_30:
        /*00c0*/ 	.word	0x00000008
.L_31:


//--------------------- .nv.callgraph             --------------------------
	.section	.nv.callgraph,"",@"SHT_CUDA_CALLGRAPH"
	.align	4
	.sectionentsize	8
	.align		4
        /*0000*/ 	.word	0x00000000
	.align		4
        /*0004*/ 	.word	0xffffffff
	.align		4
        /*0008*/ 	.word	0x00000000
	.align		4
        /*000c*/ 	.word	0xfffffffe
	.align		4
        /*0010*/ 	.word	0x00000000
	.align		4
        /*0014*/ 	.word	0xfffffffd
	.align		4
        /*0018*/ 	.word	0x00000000
	.align		4
        /*001c*/ 	.word	0xfffffffc


//--------------------- .text._Z12mandelKernelffffiiiPi --------------------------
	.section	.text._Z12mandelKernelffffiiiPi,"ax",@progbits
	.align	128
        .global         _Z12mandelKernelffffiiiPi
        .type           _Z12mandelKernelffffiiiPi,@function
        .size           _Z12mandelKernelffffiiiPi,(.L_x_4 - _Z12mandelKernelffffiiiPi)
        .other          _Z12mandelKernelffffiiiPi,@"STO_CUDA_ENTRY STV_DEFAULT"
_Z12mandelKernelffffiiiPi:
.text._Z12mandelKernelffffiiiPi:
[----:B------:R-:W-:Y:S01]  /*0000*/  LDC R1, c[0x0][0x37c] ;  /* 0x0000df00ff017b82 */ /* 0x000fe20000000800 */
[----:B------:R-:W0:Y:S01]  /*0010*/  S2R R3, SR_CTAID.Y ;  /* 0x0000000000037919 */ /* 0x000e220000002600 */
[----:B------:R-:W1:Y:S01]  /*0020*/  LDCU UR4, c[0x0][0x360] ;  /* 0x00006c00ff0477ac */ /* 0x000e620008000800 */
[----:B------:R-:W0:Y:S01]  /*0030*/  S2R R2, SR_TID.Y ;  /* 0x0000000000027919 */ /* 0x000e220000002200 */
[----:B------:R-:W0:Y:S01]  /*0040*/  LDCU UR5, c[0x0][0x364] ;  /* 0x00006c80ff0577ac */ /* 0x000e220008000800 */
[----:B------:R-:W1:Y:S01]  /*0050*/  S2R R0, SR_CTAID.X ;  /* 0x0000000000007919 */ /* 0x000e620000002500 */
[----:B------:R-:W2:Y:S01]  /*0060*/  LDCU.64 UR6, c[0x0][0x390] ;  /* 0x00007200ff0677ac */ /* 0x000ea20008000a00 */
[----:B------:R-:W1:Y:S01]  /*0070*/  S2R R5, SR_TID.X ;  /* 0x0000000000057919 */ /* 0x000e620000002100 */
[----:B0-----:R-:W-:-:S05]  /*0080*/  IMAD R3, R3, UR5, R2 ;  /* 0x0000000503037c24 */ /* 0x001fca000f8e0202 */
[----:B--2---:R-:W-:Y:S01]  /*0090*/  ISETP.GE.AND P0, PT, R3, UR7, PT ;  /* 0x0000000703007c0c */ /* 0x004fe2000bf06270 */
[----:B-1----:R-:W-:-:S05]  /*00a0*/  IMAD R0, R0, UR4, R5 ;  /* 0x0000000400007c24 */ /* 0x002fca000f8e0205 */
[----:B------:R-:W-:-:S13]  /*00b0*/  ISETP.GE.OR P0, PT, R0, UR6, P0 ;  /* 0x0000000600007c0c */ /* 0x000fda0008706670 */
[----:B------:R-:W-:Y:S05]  /*00c0*/  @P0 EXIT ;  /* 0x000000000000094d */ /* 0x000fea0003800000 */
[----:B------:R-:W0:Y:S01]  /*00d0*/  LDCU UR7, c[0x0][0x398] ;  /* 0x00007300ff0777ac */ /* 0x000e220008000800 */
[----:B------:R-:W1:Y:S01]  /*00e0*/  LDC.64 R8, c[0x0][0x380] ;  /* 0x0000e000ff087b82 */ /* 0x000e620000000a00 */
[----:B------:R-:W-:Y:S01]  /*00f0*/  I2FP.F32.U32 R2, R3 ;  /* 0x0000000300027245 */ /* 0x000fe20000201000 */
[----:B------:R-:W-:Y:S01]  /*0100*/  IMAD R7, R3, UR6, R0 ;  /* 0x0000000603077c24 */ /* 0x000fe2000f8e0200 */
[----:B------:R-:W-:Y:S01]  /*0110*/  I2FP.F32.S32 R5, R0 ;  /* 0x0000000000057245 */ /* 0x000fe20000201400 */
[----:B------:R-:W2:Y:S04]  /*0120*/  LDCU.64 UR4, c[0x0][0x358] ;  /* 0x00006b00ff0477ac */ /* 0x000ea80008000a00 */
[----:B------:R-:W1:Y:S01]  /*0130*/  LDC.64 R10, c[0x0][0x388] ;  /* 0x0000e200ff0a7b82 */ /* 0x000e620000000a00 */
[----:B0-----:R-:W-:Y:S01]  /*0140*/  UISETP.GE.AND UP0, UPT, UR7, 0x1, UPT ;  /* 0x000000010700788c */ /* 0x001fe2000bf06270 */
[----:B-1----:R-:W-:Y:S01]  /*0150*/  FFMA R2, R2, R9, R11 ;  /* 0x0000000902027223 */ /* 0x002fe2000000000b */
[----:B------:R-:W-:-:S02]  /*0160*/  HFMA2 R9, -RZ, RZ, 0, 0 ;  /* 0x00000000ff097431 */ /* 0x000fc400000001ff */
[----:B------:R-:W-:-:S05]  /*0170*/  FFMA R5, R5, R8, R10 ;  /* 0x0000000805057223 */ /* 0x000fca000000000a */
[----:B--2---:R-:W-:Y:S05]  /*0180*/  BRA.U !UP0, `(.L_x_0) ;  /* 0x0000000108507547 */ /* 0x004fea000b800000 */
[----:B------:R-:W-:Y:S01]  /*0190*/  BSSY.RECONVERGENT B0, `(.L_x_0) ;  /* 0x0000013000007945 */ /* 0x000fe20003800200 */
[----:B------:R-:W-:Y:S01]  /*01a0*/  MOV R9, RZ ;  /* 0x000000ff00097202 */ /* 0x000fe20000000f00 */
[----:B------:R-:W0:Y:S01]  /*01b0*/  LDCU UR6, c[0x0][0x398] ;  /* 0x00007300ff0677ac */ /* 0x000e220008000800 */
[----:B------:R-:W-:Y:S02]  /*01c0*/  MOV R3, R2 ;  /* 0x0000000200037202 */ /* 0x000fe40000000f00 */
[----:B------:R-:W-:Y:S01]  /*01d0*/  MOV R0, R5 ;  /* 0x0000000500007202 */ /* 0x000fe20000000f00 */
[----:B------:R-:W1:Y:S06]  /*01e0*/  LDCU UR7, c[0x0][0x398] ;  /* 0x00007300ff0777ac */ /* 0x000e6c0008000800 */
.L_x_2:
[----:B------:R-:W-:Y:S01]  /*01f0*/  FMUL R4, R0, R0 ;  /* 0x0000000000047220 */ /* 0x000fe20000400000 */
[----:B------:R-:W-:-:S04]  /*0200*/  FMUL R13, R3, R3 ;  /* 0x00000003030d7220 */ /* 0x000fc80000400000 */
[----:B------:R-:W-:-:S05]  /*0210*/  FADD R6, R4, R13 ;  /* 0x0000000d04067221 */ /* 0x000fca0000000000 */
[----:B------:R-:W-:-:S13]  /*0220*/  FSETP.GT.AND P0, PT, R6, 4, PT ;  /* 0x408000000600780b */ /* 0x000fda0003f04000 */
[----:B------:R-:W-:Y:S05]  /*0230*/  @P0 BRA `(.L_x_1) ;  /* 0x0000000000200947 */ /* 0x000fea0003800000 */
[----:B------:R-:W-:Y:S01]  /*0240*/  IADD3 R9, PT, PT, R9, 0x1, RZ ;  /* 0x0000000109097810 */ /* 0x000fe20007ffe0ff */
[----:B------:R-:W-:Y:S01]  /*0250*/  FADD R11, R0, R0 ;  /* 0x00000000000b7221 */ /* 0x000fe20000000000 */
[----:B------:R-:W-:Y:S02]  /*0260*/  FADD R0, R4, -R13 ;  /* 0x8000000d04007221 */ /* 0x000fe40000000000 */
[----:B-1----:R-:W-:Y:S01]  /*0270*/  ISETP.NE.AND P0, PT, R9, UR7, PT ;  /* 0x0000000709007c0c */ /* 0x002fe2000bf05270 */
[----:B------:R-:W-:Y:S01]  /*0280*/  FFMA R3, R11, R3, R2 ;  /* 0x000000030b037223 */ /* 0x000fe20000000002 */
[----:B------:R-:W-:-:S11]  /*0290*/  FADD R0, R5, R0 ;  /* 0x0000000005007221 */ /* 0x000fd60000000000 */
[----:B------:R-:W-:Y:S05]  /*02a0*/  @P0 BRA `(.L_x_2) ;  /* 0xfffffffc00d00947 */ /* 0x000fea000383ffff */
[----:B0-----:R-:W-:-:S07]  /*02b0*/  MOV R9, UR6 ;  /* 0x0000000600097c02 */ /* 0x001fce0008000f00 */
.L_x_1:
[----:B01----:R-:W-:Y:S05]  /*02c0*/  BSYNC.RECONVERGENT B0 ;  /* 0x0000000000007941 */ /* 0x003fea0003800200 */
.L_x_0:
[----:B------:R-:W0:Y:S02]  /*02d0*/  LDC.64 R2, c[0x0][0x3a0] ;  /* 0x0000e800ff027b82 */ /* 0x000e240000000a00 */
[----:B0-----:R-:W-:-:S05]  /*02e0*/  IMAD.WIDE R2, R7, 0x4, R2 ;  /* 0x0000000407027825 */ /* 0x001fca00078e0202 */
[----:B------:R-:W-:Y:S01]  /*02f0*/  STG.E desc[UR4][R2.64], R9 ;  /* 0x0000000902007986 */ /* 0x000fe2000c101904 */
[----:B------:R-:W-:Y:S05]  /*0300*/  EXIT ;  /* 0x000000000000794d */ /* 0x000fea0003800000 */
.L_x_3:
[----:B------:R-:W-:-:S00]  /*0310*/  BRA `(.L_x_3) ;  /* 0xfffffffc00fc7947 */ /* 0x000fc0000383ffff */
[----:B------:R-:W-:-:S00]  /*0320*/  NOP ;  /* 0x0000000000007918 */ /* 0x000fc00000000000 */
        /* <DEDUP_REMOVED lines=13> */
.L_x_4:


//--------------------- .nv.shared.reserved.0     --------------------------
	.section	.nv.shared.reserved.0,"aw",@nobits
	.weak		__nv_reservedSMEM_offset_0_alias
	.size		__nv_reservedSMEM_offset_0_alias, 0, 64
	.other		__nv_reservedSMEM_offset_0_alias,@"STO_CUDA_RESERVED_SHARED STV_DEFAULT"
__nv_reservedSMEM_offset_0_alias:
	.zero		0
	.zero		64


//--------------------- .nv.constant0._Z12mandelKernelffffiiiPi --------------------------
	.section	.nv.constant0._Z12mandelKernelffffiiiPi,"a",@progbits
	.sectionflags	@""
	.align	4
.nv.constant0._Z12mandelKernelffffiiiPi:
	.zero		936


//--------------------- SYMBOLS --------------------------

	.type		.nv.reservedSmem.offset0,@object
	.size		.nv.reservedSmem.offset0,0x4
